	.headerflags	@"EF_CUDA_TEXMODE_UNIFIED EF_CUDA_64BIT_ADDRESS EF_CUDA_ACCELERATORS EF_CUDA_SM90 EF_CUDA_VIRTUAL_SM(EF_CUDA_SM90)"
	.elftype	@"ET_EXEC"


//--------------------- .nv.info                  --------------------------
	.section	.nv.info,"",@"SHT_CUDA_INFO"
	.align	4


	//----- nvinfo : EIATTR_REGCOUNT
	.align		4
        /*0000*/ 	.byte	0x04, 0x2f
        /*0002*/ 	.short	(.L_1 - .L_0)
	.align		4
.L_0:
        /*0004*/ 	.word	index@(triton_poi_fused_mul_sub_9)
        /*0008*/ 	.word	0x00000016


	//----- nvinfo : EIATTR_MIN_STACK_SIZE
	.align		4
.L_1:
        /*000c*/ 	.byte	0x04, 0x12
        /*000e*/ 	.short	(.L_3 - .L_2)
	.align		4
.L_2:
        /*0010*/ 	.word	index@(triton_poi_fused_mul_sub_9)
        /*0014*/ 	.word	0x00000000


	//----- nvinfo : EIATTR_FRAME_SIZE
	.align		4
.L_3:
        /*0018*/ 	.byte	0x04, 0x11
        /*001a*/ 	.short	(.L_5 - .L_4)
	.align		4
.L_4:
        /*001c*/ 	.word	index@(triton_poi_fused_mul_sub_9)
        /*0020*/ 	.word	0x00000000


	//----- nvinfo : EIATTR_MIN_STACK_SIZE
	.align		4
.L_5:
        /*0024*/ 	.byte	0x04, 0x12
        /*0026*/ 	.short	(.L_7 - .L_6)
	.align		4
.L_6:
        /*0028*/ 	.word	index@(triton_poi_fused_mul_sub_9)
        /*002c*/ 	.word	0x00000000
.L_7:


//--------------------- .nv.info.triton_poi_fused_mul_sub_9 --------------------------
	.section	.nv.info.triton_poi_fused_mul_sub_9,"",@"SHT_CUDA_INFO"
	.sectionflags	@""
	.align	4


	//----- nvinfo : EIATTR_CUDA_API_VERSION
	.align		4
        /*0000*/ 	.byte	0x04, 0x37
        /*0002*/ 	.short	(.L_9 - .L_8)
.L_8:
        /*0004*/ 	.word	0x0000007c


	//----- nvinfo : EIATTR_KPARAM_INFO
	.align		4
.L_9:
        /*0008*/ 	.byte	0x04, 0x17
        /*000a*/ 	.short	(.L_11 - .L_10)
.L_10:
        /*000c*/ 	.word	0x00000000
        /*0010*/ 	.short	0x0004
        /*0012*/ 	.short	0x0020
        /*0014*/ 	.byte	0x00, 0xf0, 0x11, 0x00


	//----- nvinfo : EIATTR_KPARAM_INFO
	.align		4
.L_11:
        /*0018*/ 	.byte	0x04, 0x17
        /*001a*/ 	.short	(.L_13 - .L_12)
.L_12:
        /*001c*/ 	.word	0x00000000
        /*0020*/ 	.short	0x0003
        /*0022*/ 	.short	0x0018
        /*0024*/ 	.byte	0x00, 0xf4, 0x21, 0x00


	//----- nvinfo : EIATTR_KPARAM_INFO
	.align		4
.L_13:
        /*0028*/ 	.byte	0x04, 0x17
        /*002a*/ 	.short	(.L_15 - .L_14)
.L_14:
        /*002c*/ 	.word	0x00000000
        /*0030*/ 	.short	0x0002
        /*0032*/ 	.short	0x0010
        /*0034*/ 	.byte	0x00, 0xf4, 0x21, 0x00


	//----- nvinfo : EIATTR_KPARAM_INFO
	.align		4
.L_15:
        /*0038*/ 	.byte	0x04, 0x17
        /*003a*/ 	.short	(.L_17 - .L_16)
.L_16:
        /*003c*/ 	.word	0x00000000
        /*0040*/ 	.short	0x0001
        /*0042*/ 	.short	0x0008
        /*0044*/ 	.byte	0x00, 0xf4, 0x21, 0x00


	//----- nvinfo : EIATTR_KPARAM_INFO
	.align		4
.L_17:
        /*0048*/ 	.byte	0x04, 0x17
        /*004a*/ 	.short	(.L_19 - .L_18)
.L_18:
        /*004c*/ 	.word	0x00000000
        /*0050*/ 	.short	0x0000
        /*0052*/ 	.short	0x0000
        /*0054*/ 	.byte	0x00, 0xf4, 0x21, 0x00


	//----- nvinfo : EIATTR_SPARSE_MMA_MASK
	.align		4
.L_19:
        /*0058*/ 	.byte	0x03, 0x50
        /*005a*/ 	.short	0x0000


	//----- nvinfo : EIATTR_MAXREG_COUNT
	.align		4
        /*005c*/ 	.byte	0x03, 0x1b
        /*005e*/ 	.short	0x00ff


	//----- nvinfo : EIATTR_EXIT_INSTR_OFFSETS
	.align		4
        /*0060*/ 	.byte	0x04, 0x1c
        /*0062*/ 	.short	(.L_21 - .L_20)


	//   ....[0]....
.L_20:
        /*0064*/ 	.word	0x00000260


	//   ....[1]....
        /*0068*/ 	.word	0x00000280


	//----- nvinfo : EIATTR_REQNTID
	.align		4
.L_21:
        /*006c*/ 	.byte	0x04, 0x10
        /*006e*/ 	.short	(.L_23 - .L_22)
.L_22:
        /*0070*/ 	.word	0x00000080
        /*0074*/ 	.word	0x00000001
        /*0078*/ 	.word	0x00000001


	//----- nvinfo : EIATTR_CBANK_PARAM_SIZE
	.align		4
.L_23:
        /*007c*/ 	.byte	0x03, 0x19
        /*007e*/ 	.short	0x0024


	//----- nvinfo : EIATTR_PARAM_CBANK
	.align		4
        /*0080*/ 	.byte	0x04, 0x0a
        /*0082*/ 	.short	(.L_25 - .L_24)
	.align		4
.L_24:
        /*0084*/ 	.word	index@(.nv.constant0.triton_poi_fused_mul_sub_9)
        /*0088*/ 	.short	0x0210
        /*008a*/ 	.short	0x0024


	//----- nvinfo : EIATTR_SW_WAR
	.align		4
.L_25:
        /*008c*/ 	.byte	0x04, 0x36
        /*008e*/ 	.short	(.L_27 - .L_26)
.L_26:
        /*0090*/ 	.word	0x00000008
.L_27:


//--------------------- .nv.callgraph             --------------------------
	.section	.nv.callgraph,"",@"SHT_CUDA_CALLGRAPH"
	.align	4
	.sectionentsize	8
	.align		4
        /*0000*/ 	.word	0x00000000
	.align		4
        /*0004*/ 	.word	0xffffffff
	.align		4
        /*0008*/ 	.word	0x00000000
	.align		4
        /*000c*/ 	.word	0xfffffffe
	.align		4
        /*0010*/ 	.word	0x00000000
	.align		4
        /*0014*/ 	.word	0xfffffffd
	.align		4
        /*0018*/ 	.word	0x00000000
	.align		4
        /*001c*/ 	.word	0xfffffffc


//--------------------- .text.triton_poi_fused_mul_sub_9 --------------------------
	.section	.text.triton_poi_fused_mul_sub_9,"ax",@progbits
	.align	128
        .global         triton_poi_fused_mul_sub_9
        .type           triton_poi_fused_mul_sub_9,@function
        .size           triton_poi_fused_mul_sub_9,(.L_x_1 - triton_poi_fused_mul_sub_9)
        .other          triton_poi_fused_mul_sub_9,@"STO_CUDA_ENTRY STV_DEFAULT"
triton_poi_fused_mul_sub_9:
.text.triton_poi_fused_mul_sub_9:
[----:B------:R-:W0:Y:S02]  /*0000*/  LDC R1, c[0x0][0x28] ;  /* 0x00000a00ff017b82 */ /* 0x000e240000000800 */
[----:B------:R-:W1:Y:S01]  /*0010*/  S2R R0, SR_TID.X ;  /* 0x0000000000007919 */ /* 0x000e620000002100 */
[----:B------:R-:W2:Y:S01]  /*0020*/  LDC.64 R12, c[0x0][0x218] ;  /* 0x00008600ff0c7b82 */ /* 0x000ea20000000a00 */
[----:B------:R-:W-:Y:S01]  /*0030*/  CS2R R16, SRZ ;  /* 0x0000000000107805 */ /* 0x000fe2000001ff00 */
[----:B------:R-:W-:Y:S01]  /*0040*/  ULDC.64 UR4, c[0x0][0x208] ;  /* 0x0000820000047ab9 */ /* 0x000fe20000000a00 */
[----:B------:R-:W3:Y:S05]  /*0050*/  S2R R7, SR_CTAID.X ;  /* 0x0000000000077919 */ /* 0x000eea0000002500 */
[----:B------:R-:W4:Y:S08]  /*0060*/  LDC.64 R4, c[0x0][0x210] ;  /* 0x00008400ff047b82 */ /* 0x000f300000000a00 */
[----:B------:R-:W5:Y:S01]  /*0070*/  LDC.64 R2, c[0x0][0x220] ;  /* 0x00008800ff027b82 */ /* 0x000f620000000a00 */
[----:B-1----:R-:W-:-:S04]  /*0080*/  SHF.L.U32 R0, R0, 0x1, RZ ;  /* 0x0000000100007819 */ /* 0x002fc800000006ff */
[----:B------:R-:W-:-:S04]  /*0090*/  LOP3.LUT R0, R0, 0xfe, RZ, 0xc0, !PT ;  /* 0x000000fe00007812 */ /* 0x000fc800078ec0ff */
[----:B---3--:R-:W-:-:S04]  /*00a0*/  LEA R7, R7, R0, 0x8 ;  /* 0x0000000007077211 */ /* 0x008fc800078e40ff */
[C---:B------:R-:W-:Y:S01]  /*00b0*/  ISETP.GE.AND P0, PT, R7.reuse, 0x120, PT ;  /* 0x000001200700780c */ /* 0x040fe20003f06270 */
[C---:B------:R-:W-:Y:S02]  /*00c0*/  VIADD R0, R7.reuse, 0x1 ;  /* 0x0000000107007836 */ /* 0x040fe40000000000 */
[----:B------:R-:W-:-:S04]  /*00d0*/  IMAD.HI R6, R7, 0x55555556, RZ ;  /* 0x5555555607067827 */ /* 0x000fc800078e02ff */
[----:B------:R-:W-:Y:S01]  /*00e0*/  IMAD.HI R8, R0, 0x55555556, RZ ;  /* 0x5555555600087827 */ /* 0x000fe200078e02ff */
[----:B------:R-:W-:Y:S01]  /*00f0*/  LEA.HI R11, R6, R6, RZ, 0x1 ;  /* 0x00000006060b7211 */ /* 0x000fe200078f08ff */
[----:B------:R-:W-:Y:S02]  /*0100*/  HFMA2.MMA R6, -RZ, RZ, 0, 0 ;  /* 0x00000000ff067435 */ /* 0x000fe400000001ff */
[----:B------:R-:W-:Y:S01]  /*0110*/  IMAD.SHL.U32 R15, R0, 0x2, RZ ;  /* 0x00000002000f7824 */ /* 0x000fe200078e00ff */
[----:B------:R-:W-:Y:S01]  /*0120*/  LEA.HI R9, R8, R8, RZ, 0x1 ;  /* 0x0000000808097211 */ /* 0x000fe200078f08ff */
[----:B--2---:R-:W-:-:S04]  /*0130*/  IMAD.WIDE R10, R11, 0x4, R12 ;  /* 0x000000040b0a7825 */ /* 0x004fc800078e020c */
[----:B------:R-:W-:Y:S01]  /*0140*/  IMAD.WIDE R12, R9, 0x4, R12 ;  /* 0x00000004090c7825 */ /* 0x000fe200078e020c */
[C---:B------:R-:W-:Y:S02]  /*0150*/  SHF.L.U32 R9, R7.reuse, 0x1, RZ ;  /* 0x0000000107097819 */ /* 0x040fe400000006ff */
[----:B------:R-:W-:Y:S02]  /*0160*/  CS2R R18, SRZ ;  /* 0x0000000000127805 */ /* 0x000fe4000001ff00 */
[----:B------:R-:W-:Y:S01]  /*0170*/  MOV R0, RZ ;  /* 0x000000ff00007202 */ /* 0x000fe20000000f00 */
[----:B------:R-:W2:Y:S01]  /*0180*/  @!P0 LDG.E.EL R6, desc[UR4][R10.64] ;  /* 0x000000040a068981 */ /* 0x000ea2000c2e1900 */
[----:B-----5:R-:W-:-:S03]  /*0190*/  IMAD.WIDE R2, R7, 0x4, R2 ;  /* 0x0000000407027825 */ /* 0x020fc600078e0202 */
[----:B------:R-:W3:Y:S01]  /*01a0*/  @!P0 LDG.E.EL R16, desc[UR4][R12.64] ;  /* 0x000000040c108981 */ /* 0x000ee2000c2e1900 */
[----:B----4-:R-:W-:-:S03]  /*01b0*/  IMAD.WIDE R8, R9, 0x4, R4 ;  /* 0x0000000409087825 */ /* 0x010fc600078e0204 */
[----:B------:R-:W4:Y:S01]  /*01c0*/  @!P0 LDG.E.64 R18, desc[UR4][R2.64] ;  /* 0x0000000402128981 */ /* 0x000f22000c1e1b00 */
[----:B------:R-:W-:Y:S02]  /*01d0*/  IMAD.WIDE R4, R15, 0x4, R4 ;  /* 0x000000040f047825 */ /* 0x000fe400078e0204 */
[----:B------:R-:W1:Y:S01]  /*01e0*/  LDC.64 R14, c[0x0][0x228] ;  /* 0x00008a00ff0e7b82 */ /* 0x000e620000000a00 */
[----:B------:R-:W4:Y:S04]  /*01f0*/  @!P0 LDG.E.EL R17, desc[UR4][R8.64+0x4] ;  /* 0x0000040408118981 */ /* 0x000f28000c2e1900 */
[----:B------:R-:W5:Y:S01]  /*0200*/  @!P0 LDG.E.EL R0, desc[UR4][R4.64+0x4] ;  /* 0x0000040404008981 */ /* 0x000f62000c2e1900 */
[----:B--2---:R-:W-:Y:S02]  /*0210*/  LOP3.LUT R10, R6, 0x80000000, RZ, 0x3c, !PT ;  /* 0x80000000060a7812 */ /* 0x004fe400078e3cff */
[----:B---3--:R-:W-:Y:S01]  /*0220*/  LOP3.LUT R11, R16, 0x80000000, RZ, 0x3c, !PT ;  /* 0x80000000100b7812 */ /* 0x008fe200078e3cff */
[----:B-1----:R-:W-:-:S04]  /*0230*/  IMAD.WIDE R6, R7, 0x4, R14 ;  /* 0x0000000407067825 */ /* 0x002fc800078e020e */
[----:B----4-:R-:W-:Y:S01]  /*0240*/  FFMA R10, R10, R18, R17 ;  /* 0x000000120a0a7223 */ /* 0x010fe20000000011 */
[----:B-----5:R-:W-:Y:S01]  /*0250*/  FFMA R11, R11, R19, R0 ;  /* 0x000000130b0b7223 */ /* 0x020fe20000000000 */
[----:B------:R-:W-:Y:S06]  /*0260*/  @P0 EXIT ;  /* 0x000000000000094d */ /* 0x000fec0003800000 */
[----:B------:R-:W-:Y:S01]  /*0270*/  STG.E.64 desc[UR4][R6.64], R10 ;  /* 0x0000000a06007986 */ /* 0x000fe2000c101b04 */
[----:B------:R-:W-:Y:S05]  /*0280*/  EXIT ;  /* 0x000000000000794d */ /* 0x000fea0003800000 */
.L_x_0:
[----:B------:R-:W-:-:S00]  /*0290*/  BRA `(.L_x_0) ;  /* 0xfffffffc00fc7947 */ /* 0x000fc0000383ffff */
[----:B------:R-:W-:-:S00]  /*02a0*/  NOP ;  /* 0x0000000000007918 */ /* 0x000fc00000000000 */
        /* <DEDUP_REMOVED lines=13> */
.L_x_1:


//--------------------- .nv.constant0.triton_poi_fused_mul_sub_9 --------------------------
	.section	.nv.constant0.triton_poi_fused_mul_sub_9,"a",@progbits
	.sectionflags	@""
	.align	4
.nv.constant0.triton_poi_fused_mul_sub_9:
	.zero		564
